	.headerflags	@"EF_CUDA_TEXMODE_UNIFIED EF_CUDA_64BIT_ADDRESS EF_CUDA_ACCELERATORS EF_CUDA_SM90 EF_CUDA_VIRTUAL_SM(EF_CUDA_SM90)"
	.elftype	@"ET_EXEC"


//--------------------- .nv.info                  --------------------------
	.section	.nv.info,"",@"SHT_CUDA_INFO"
	.align	4


	//----- nvinfo : EIATTR_REGCOUNT
	.align		4
        /*0000*/ 	.byte	0x04, 0x2f
        /*0002*/ 	.short	(.L_2 - .L_1)
	.align		4
.L_1:
        /*0004*/ 	.word	index@(triton_poi_fused_native_group_norm_relu_10)
        /*0008*/ 	.word	0x00000012


	//----- nvinfo : EIATTR_MIN_STACK_SIZE
	.align		4
.L_2:
        /*000c*/ 	.byte	0x04, 0x12
        /*000e*/ 	.short	(.L_4 - .L_3)
	.align		4
.L_3:
        /*0010*/ 	.word	index@(triton_poi_fused_native_group_norm_relu_10)
        /*0014*/ 	.word	0x00000000


	//----- nvinfo : EIATTR_FRAME_SIZE
	.align		4
.L_4:
        /*0018*/ 	.byte	0x04, 0x11
        /*001a*/ 	.short	(.L_6 - .L_5)
	.align		4
.L_5:
        /*001c*/ 	.word	index@(triton_poi_fused_native_group_norm_relu_10)
        /*0020*/ 	.word	0x00000000


	//----- nvinfo : EIATTR_MIN_STACK_SIZE
	.align		4
.L_6:
        /*0024*/ 	.byte	0x04, 0x12
        /*0026*/ 	.short	(.L_8 - .L_7)
	.align		4
.L_7:
        /*0028*/ 	.word	index@(triton_poi_fused_native_group_norm_relu_10)
        /*002c*/ 	.word	0x00000000
.L_8:


//--------------------- .nv.info.triton_poi_fused_native_group_norm_relu_10 --------------------------
	.section	.nv.info.triton_poi_fused_native_group_norm_relu_10,"",@"SHT_CUDA_INFO"
	.sectionflags	@""
	.align	4


	//----- nvinfo : EIATTR_CUDA_API_VERSION
	.align		4
        /*0000*/ 	.byte	0x04, 0x37
        /*0002*/ 	.short	(.L_10 - .L_9)
.L_9:
        /*0004*/ 	.word	0x0000007c


	//----- nvinfo : EIATTR_KPARAM_INFO
	.align		4
.L_10:
        /*0008*/ 	.byte	0x04, 0x17
        /*000a*/ 	.short	(.L_12 - .L_11)
.L_11:
        /*000c*/ 	.word	0x00000000
        /*0010*/ 	.short	0x0006
        /*0012*/ 	.short	0x0030
        /*0014*/ 	.byte	0x00, 0xf0, 0x11, 0x00


	//----- nvinfo : EIATTR_KPARAM_INFO
	.align		4
.L_12:
        /*0018*/ 	.byte	0x04, 0x17
        /*001a*/ 	.short	(.L_14 - .L_13)
.L_13:
        /*001c*/ 	.word	0x00000000
        /*0020*/ 	.short	0x0005
        /*0022*/ 	.short	0x0028
        /*0024*/ 	.byte	0x00, 0xf4, 0x21, 0x00


	//----- nvinfo : EIATTR_KPARAM_INFO
	.align		4
.L_14:
        /*0028*/ 	.byte	0x04, 0x17
        /*002a*/ 	.short	(.L_16 - .L_15)
.L_15:
        /*002c*/ 	.word	0x00000000
        /*0030*/ 	.short	0x0004
        /*0032*/ 	.short	0x0020
        /*0034*/ 	.byte	0x00, 0xf4, 0x21, 0x00


	//----- nvinfo : EIATTR_KPARAM_INFO
	.align		4
.L_16:
        /*0038*/ 	.byte	0x04, 0x17
        /*003a*/ 	.short	(.L_18 - .L_17)
.L_17:
        /*003c*/ 	.word	0x00000000
        /*0040*/ 	.short	0x0003
        /*0042*/ 	.short	0x0018
        /*0044*/ 	.byte	0x00, 0xf4, 0x21, 0x00


	//----- nvinfo : EIATTR_KPARAM_INFO
	.align		4
.L_18:
        /*0048*/ 	.byte	0x04, 0x17
        /*004a*/ 	.short	(.L_20 - .L_19)
.L_19:
        /*004c*/ 	.word	0x00000000
        /*0050*/ 	.short	0x0002
        /*0052*/ 	.short	0x0010
        /*0054*/ 	.byte	0x00, 0xf4, 0x21, 0x00


	//----- nvinfo : EIATTR_KPARAM_INFO
	.align		4
.L_20:
        /*0058*/ 	.byte	0x04, 0x17
        /*005a*/ 	.short	(.L_22 - .L_21)
.L_21:
        /*005c*/ 	.word	0x00000000
        /*0060*/ 	.short	0x0001
        /*0062*/ 	.short	0x0008
        /*0064*/ 	.byte	0x00, 0xf4, 0x21, 0x00


	//----- nvinfo : EIATTR_KPARAM_INFO
	.align		4
.L_22:
        /*0068*/ 	.byte	0x04, 0x17
        /*006a*/ 	.short	(.L_24 - .L_23)
.L_23:
        /*006c*/ 	.word	0x00000000
        /*0070*/ 	.short	0x0000
        /*0072*/ 	.short	0x0000
        /*0074*/ 	.byte	0x00, 0xf4, 0x21, 0x00


	//----- nvinfo : EIATTR_SPARSE_MMA_MASK
	.align		4
.L_24:
        /*0078*/ 	.byte	0x03, 0x50
        /*007a*/ 	.short	0x0000


	//----- nvinfo : EIATTR_MAXREG_COUNT
	.align		4
        /*007c*/ 	.byte	0x03, 0x1b
        /*007e*/ 	.short	0x00ff


	//----- nvinfo : EIATTR_EXIT_INSTR_OFFSETS
	.align		4
        /*0080*/ 	.byte	0x04, 0x1c
        /*0082*/ 	.short	(.L_26 - .L_25)


	//   ....[0]....
.L_25:
        /*0084*/ 	.word	0x000002f0


	//----- nvinfo : EIATTR_REQNTID
	.align		4
.L_26:
        /*0088*/ 	.byte	0x04, 0x10
        /*008a*/ 	.short	(.L_28 - .L_27)
.L_27:
        /*008c*/ 	.word	0x00000100
        /*0090*/ 	.word	0x00000001
        /*0094*/ 	.word	0x00000001


	//----- nvinfo : EIATTR_CBANK_PARAM_SIZE
	.align		4
.L_28:
        /*0098*/ 	.byte	0x03, 0x19
        /*009a*/ 	.short	0x0034


	//----- nvinfo : EIATTR_PARAM_CBANK
	.align		4
        /*009c*/ 	.byte	0x04, 0x0a
        /*009e*/ 	.short	(.L_30 - .L_29)
	.align		4
.L_29:
        /*00a0*/ 	.word	index@(.nv.constant0.triton_poi_fused_native_group_norm_relu_10)
        /*00a4*/ 	.short	0x0210
        /*00a6*/ 	.short	0x0034


	//----- nvinfo : EIATTR_SW_WAR
	.align		4
.L_30:
        /*00a8*/ 	.byte	0x04, 0x36
        /*00aa*/ 	.short	(.L_32 - .L_31)
.L_31:
        /*00ac*/ 	.word	0x00000008
.L_32:


//--------------------- .nv.callgraph             --------------------------
	.section	.nv.callgraph,"",@"SHT_CUDA_CALLGRAPH"
	.align	4
	.sectionentsize	8
	.align		4
        /*0000*/ 	.word	0x00000000
	.align		4
        /*0004*/ 	.word	0xffffffff
	.align		4
        /*0008*/ 	.word	0x00000000
	.align		4
        /*000c*/ 	.word	0xfffffffe
	.align		4
        /*0010*/ 	.word	0x00000000
	.align		4
        /*0014*/ 	.word	0xfffffffd
	.align		4
        /*0018*/ 	.word	0x00000000
	.align		4
        /*001c*/ 	.word	0xfffffffc


//--------------------- .nv.constant4             --------------------------
	.section	.nv.constant4,"a",@progbits
	.align	8
	.align		8
.nv.constant4:
        /*0000*/ 	.dword	_$_str


//--------------------- .text.triton_poi_fused_native_group_norm_relu_10 --------------------------
	.section	.text.triton_poi_fused_native_group_norm_relu_10,"ax",@progbits
	.align	128
        .global         triton_poi_fused_native_group_norm_relu_10
        .type           triton_poi_fused_native_group_norm_relu_10,@function
        .size           triton_poi_fused_native_group_norm_relu_10,(.L_x_1 - triton_poi_fused_native_group_norm_relu_10)
        .other          triton_poi_fused_native_group_norm_relu_10,@"STO_CUDA_ENTRY STV_DEFAULT"
triton_poi_fused_native_group_norm_relu_10:
.text.triton_poi_fused_native_group_norm_relu_10:
[----:B------:R-:W-:Y:S01]  /*0000*/  LDC R1, c[0x0][0x28] ;  /* 0x00000a00ff017b82 */ /* 0x000fe20000000800 */
[----:B------:R-:W1:Y:S07]  /*0010*/  S2R R0, SR_TID.X ;  /* 0x0000000000007919 */ /* 0x000e6e0000002100 */
[----:B------:R-:W2:Y:S01]  /*0020*/  LDC.64 R10, c[0x0][0x220] ;  /* 0x00008800ff0a7b82 */ /* 0x000ea20000000a00 */
[----:B------:R-:W-:Y:S01]  /*0030*/  ULDC.64 UR4, c[0x0][0x208] ;  /* 0x0000820000047ab9 */ /* 0x000fe20000000a00 */
[----:B------:R-:W3:Y:S06]  /*0040*/  S2R R3, SR_CTAID.X ;  /* 0x0000000000037919 */ /* 0x000eec0000002500 */
[----:B------:R-:W4:Y:S08]  /*0050*/  LDC.64 R8, c[0x0][0x218] ;  /* 0x00008600ff087b82 */ /* 0x000f300000000a00 */
[----:B------:R-:W5:Y:S08]  /*0060*/  LDC.64 R6, c[0x0][0x210] ;  /* 0x00008400ff067b82 */ /* 0x000f700000000a00 */
[----:B------:R-:W5:Y:S01]  /*0070*/  LDC.64 R4, c[0x0][0x228] ;  /* 0x00008a00ff047b82 */ /* 0x000f620000000a00 */
[----:B-1----:R-:W-:Y:S01]  /*0080*/  IMAD.SHL.U32 R0, R0, 0x2, RZ ;  /* 0x0000000200007824 */ /* 0x002fe200078e00ff */
[----:B---3--:R-:W-:-:S04]  /*0090*/  SHF.R.S32.HI R13, RZ, 0x16, R3 ;  /* 0x00000016ff0d7819 */ /* 0x008fc80000011403 */
[----:B------:R-:W-:Y:S02]  /*00a0*/  LOP3.LUT R0, R0, 0x1fe, RZ, 0xc0, !PT ;  /* 0x000001fe00007812 */ /* 0x000fe400078ec0ff */
[----:B------:R-:W-:-:S03]  /*00b0*/  SGXT R13, R13, 0x1 ;  /* 0x000000010d0d781a */ /* 0x000fc60000000200 */
[----:B------:R-:W-:-:S05]  /*00c0*/  IMAD R0, R3, 0x200, R0 ;  /* 0x0000020003007824 */ /* 0x000fca00078e0200 */
[CC--:B------:R-:W-:Y:S02]  /*00d0*/  LEA.HI R2, R13.reuse, R0.reuse, RZ, 0x12 ;  /* 0x000000000d027211 */ /* 0x0c0fe400078f90ff */
[----:B------:R-:W-:Y:S02]  /*00e0*/  LEA.HI R13, R13, R0, RZ, 0xf ;  /* 0x000000000d0d7211 */ /* 0x000fe400078f78ff */
[----:B------:R-:W-:Y:S02]  /*00f0*/  SHF.R.S32.HI R15, RZ, 0x12, R2 ;  /* 0x00000012ff0f7819 */ /* 0x000fe40000011402 */
[----:B------:R-:W1:Y:S03]  /*0100*/  LDC.64 R2, c[0x0][0x230] ;  /* 0x00008c00ff027b82 */ /* 0x000e660000000a00 */
[----:B--2---:R-:W-:Y:S01]  /*0110*/  IMAD.WIDE R10, R15, 0x4, R10 ;  /* 0x000000040f0a7825 */ /* 0x004fe200078e020a */
[----:B------:R-:W-:-:S05]  /*0120*/  SHF.R.S32.HI R13, RZ, 0xf, R13 ;  /* 0x0000000fff0d7819 */ /* 0x000fca000001140d */
[----:B------:R2:W3:Y:S01]  /*0130*/  LDG.E.EL R10, desc[UR4][R10.64] ;  /* 0x000000040a0a7981 */ /* 0x0004e2000c2e1900 */
[----:B------:R-:W-:Y:S01]  /*0140*/  LEA.HI R12, R13, R13, RZ, 0x6 ;  /* 0x0000000d0d0c7211 */ /* 0x000fe200078f30ff */
[----:B----4-:R-:W-:-:S03]  /*0150*/  IMAD.WIDE R8, R15, 0x4, R8 ;  /* 0x000000040f087825 */ /* 0x010fc600078e0208 */
[----:B------:R-:W-:Y:S01]  /*0160*/  LOP3.LUT R12, R12, 0xffffffc0, RZ, 0xc0, !PT ;  /* 0xffffffc00c0c7812 */ /* 0x000fe200078ec0ff */
[----:B-----5:R-:W-:Y:S02]  /*0170*/  IMAD.WIDE R6, R0, 0x4, R6 ;  /* 0x0000000400067825 */ /* 0x020fe400078e0206 */
[----:B------:R-:W4:Y:S01]  /*0180*/  LDG.E.EL R8, desc[UR4][R8.64] ;  /* 0x0000000408087981 */ /* 0x000f22000c2e1900 */
[----:B------:R-:W-:-:S03]  /*0190*/  IADD3 R13, R13, -R12, RZ ;  /* 0x8000000c0d0d7210 */ /* 0x000fc60007ffe0ff */
[----:B------:R-:W4:Y:S02]  /*01a0*/  LDG.E.64 R6, desc[UR4][R6.64] ;  /* 0x0000000406067981 */ /* 0x000f24000c1e1b00 */
[----:B0-----:R-:W-:-:S04]  /*01b0*/  IMAD.WIDE R4, R13, 0x4, R4 ;  /* 0x000000040d047825 */ /* 0x001fc800078e0204 */
[----:B-1----:R-:W-:Y:S02]  /*01c0*/  IMAD.WIDE R2, R13, 0x4, R2 ;  /* 0x000000040d027825 */ /* 0x002fe400078e0202 */
[----:B------:R-:W5:Y:S04]  /*01d0*/  LDG.E.EL R4, desc[UR4][R4.64] ;  /* 0x0000000404047981 */ /* 0x000f68000c2e1900 */
[----:B------:R-:W5:Y:S01]  /*01e0*/  LDG.E.EL R3, desc[UR4][R2.64] ;  /* 0x0000000402037981 */ /* 0x000f62000c2e1900 */
[----:B--2---:R-:W-:-:S10]  /*01f0*/  HFMA2.MMA R11, -RZ, RZ, 0.40625, 0 ;  /* 0x36800000ff0b7435 */ /* 0x004fd400000001ff */
[----:B---3--:R-:W-:Y:S02]  /*0200*/  FFMA R12, R10, R11, 9.9999997473787516356e-06 ;  /* 0x3727c5ac0a0c7423 */ /* 0x008fe4000000000b */
[----:B------:R-:W0:Y:S04]  /*0210*/  LDC.64 R10, c[0x0][0x238] ;  /* 0x00008e00ff0a7b82 */ /* 0x000e280000000a00 */
[----:B------:R-:W1:Y:S01]  /*0220*/  MUFU.RSQ R12, R12 ;  /* 0x0000000c000c7308 */ /* 0x000e620000001400 */
[--C-:B----4-:R-:W-:Y:S01]  /*0230*/  FADD R13, R6, -R8.reuse ;  /* 0x80000008060d7221 */ /* 0x110fe20000000000 */
[----:B------:R-:W-:-:S03]  /*0240*/  FADD R9, R7, -R8 ;  /* 0x8000000807097221 */ /* 0x000fc60000000000 */
[C---:B-1----:R-:W-:Y:S01]  /*0250*/  FMUL R13, R12.reuse, R13 ;  /* 0x0000000d0c0d7220 */ /* 0x042fe20000400000 */
[----:B------:R-:W-:-:S03]  /*0260*/  FMUL R6, R12, R9 ;  /* 0x000000090c067220 */ /* 0x000fc60000400000 */
[C-C-:B-----5:R-:W-:Y:S01]  /*0270*/  FFMA R13, R4.reuse, R13, R3.reuse ;  /* 0x0000000d040d7223 */ /* 0x160fe20000000003 */
[----:B------:R-:W-:-:S04]  /*0280*/  FFMA R6, R4, R6, R3 ;  /* 0x0000000604067223 */ /* 0x000fc80000000003 */
[C---:B------:R-:W-:Y:S02]  /*0290*/  FSETP.GEU.AND P0, PT, R13.reuse, RZ, PT ;  /* 0x000000ff0d00720b */ /* 0x040fe40003f0e000 */
[----:B------:R-:W-:Y:S01]  /*02a0*/  FSETP.GEU.AND P1, PT, R6, RZ, PT ;  /* 0x000000ff0600720b */ /* 0x000fe20003f2e000 */
[----:B0-----:R-:W-:Y:S01]  /*02b0*/  IMAD.WIDE R2, R0, 0x4, R10 ;  /* 0x0000000400027825 */ /* 0x001fe200078e020a */
[----:B------:R-:W-:Y:S02]  /*02c0*/  FSEL R4, R13, RZ, P0 ;  /* 0x000000ff0d047208 */ /* 0x000fe40000000000 */
[----:B------:R-:W-:-:S05]  /*02d0*/  FSEL R5, R6, RZ, P1 ;  /* 0x000000ff06057208 */ /* 0x000fca0000800000 */
[----:B------:R-:W-:Y:S01]  /*02e0*/  STG.E.64 desc[UR4][R2.64], R4 ;  /* 0x0000000402007986 */ /* 0x000fe2000c101b04 */
[----:B------:R-:W-:Y:S05]  /*02f0*/  EXIT ;  /* 0x000000000000794d */ /* 0x000fea0003800000 */
.L_x_0:
[----:B------:R-:W-:-:S00]  /*0300*/  BRA `(.L_x_0) ;  /* 0xfffffffc00fc7947 */ /* 0x000fc0000383ffff */
[----:B------:R-:W-:-:S00]  /*0310*/  NOP ;  /* 0x0000000000007918 */ /* 0x000fc00000000000 */
        /* <DEDUP_REMOVED lines=14> */
.L_x_1:


//--------------------- .nv.global.init           --------------------------
	.section	.nv.global.init,"aw",@progbits
.nv.global.init:
	.type		_$_str,@object
	.size		_$_str,(.L_0 - _$_str)
_$_str:
        /*0000*/ 	.byte	0x5f, 0x5f, 0x43, 0x55, 0x44, 0x41, 0x5f, 0x46, 0x54, 0x5a, 0x00
.L_0:


//--------------------- .nv.constant0.triton_poi_fused_native_group_norm_relu_10 --------------------------
	.section	.nv.constant0.triton_poi_fused_native_group_norm_relu_10,"a",@progbits
	.sectionflags	@""
	.align	4
.nv.constant0.triton_poi_fused_native_group_norm_relu_10:
	.zero		580
